	.headerflags	@"EF_CUDA_TEXMODE_UNIFIED EF_CUDA_64BIT_ADDRESS EF_CUDA_ACCELERATORS EF_CUDA_SM90 EF_CUDA_VIRTUAL_SM(EF_CUDA_SM90)"
	.elftype	@"ET_EXEC"


//--------------------- .nv.info                  --------------------------
	.section	.nv.info,"",@"SHT_CUDA_INFO"
	.align	4


	//----- nvinfo : EIATTR_REGCOUNT
	.align		4
        /*0000*/ 	.byte	0x04, 0x2f
        /*0002*/ 	.short	(.L_1 - .L_0)
	.align		4
.L_0:
        /*0004*/ 	.word	index@(triton_poi_fused_cat_18)
        /*0008*/ 	.word	0x00000017


	//----- nvinfo : EIATTR_MIN_STACK_SIZE
	.align		4
.L_1:
        /*000c*/ 	.byte	0x04, 0x12
        /*000e*/ 	.short	(.L_3 - .L_2)
	.align		4
.L_2:
        /*0010*/ 	.word	index@(triton_poi_fused_cat_18)
        /*0014*/ 	.word	0x00000000


	//----- nvinfo : EIATTR_FRAME_SIZE
	.align		4
.L_3:
        /*0018*/ 	.byte	0x04, 0x11
        /*001a*/ 	.short	(.L_5 - .L_4)
	.align		4
.L_4:
        /*001c*/ 	.word	index@(triton_poi_fused_cat_18)
        /*0020*/ 	.word	0x00000000


	//----- nvinfo : EIATTR_MIN_STACK_SIZE
	.align		4
.L_5:
        /*0024*/ 	.byte	0x04, 0x12
        /*0026*/ 	.short	(.L_7 - .L_6)
	.align		4
.L_6:
        /*0028*/ 	.word	index@(triton_poi_fused_cat_18)
        /*002c*/ 	.word	0x00000000
.L_7:


//--------------------- .nv.info.triton_poi_fused_cat_18 --------------------------
	.section	.nv.info.triton_poi_fused_cat_18,"",@"SHT_CUDA_INFO"
	.sectionflags	@""
	.align	4


	//----- nvinfo : EIATTR_CUDA_API_VERSION
	.align		4
        /*0000*/ 	.byte	0x04, 0x37
        /*0002*/ 	.short	(.L_9 - .L_8)
.L_8:
        /*0004*/ 	.word	0x0000007c


	//----- nvinfo : EIATTR_KPARAM_INFO
	.align		4
.L_9:
        /*0008*/ 	.byte	0x04, 0x17
        /*000a*/ 	.short	(.L_11 - .L_10)
.L_10:
        /*000c*/ 	.word	0x00000000
        /*0010*/ 	.short	0x0004
        /*0012*/ 	.short	0x0020
        /*0014*/ 	.byte	0x00, 0xf0, 0x11, 0x00


	//----- nvinfo : EIATTR_KPARAM_INFO
	.align		4
.L_11:
        /*0018*/ 	.byte	0x04, 0x17
        /*001a*/ 	.short	(.L_13 - .L_12)
.L_12:
        /*001c*/ 	.word	0x00000000
        /*0020*/ 	.short	0x0003
        /*0022*/ 	.short	0x0018
        /*0024*/ 	.byte	0x00, 0xf4, 0x21, 0x00


	//----- nvinfo : EIATTR_KPARAM_INFO
	.align		4
.L_13:
        /*0028*/ 	.byte	0x04, 0x17
        /*002a*/ 	.short	(.L_15 - .L_14)
.L_14:
        /*002c*/ 	.word	0x00000000
        /*0030*/ 	.short	0x0002
        /*0032*/ 	.short	0x0010
        /*0034*/ 	.byte	0x00, 0xf4, 0x21, 0x00


	//----- nvinfo : EIATTR_KPARAM_INFO
	.align		4
.L_15:
        /*0038*/ 	.byte	0x04, 0x17
        /*003a*/ 	.short	(.L_17 - .L_16)
.L_16:
        /*003c*/ 	.word	0x00000000
        /*0040*/ 	.short	0x0001
        /*0042*/ 	.short	0x0008
        /*0044*/ 	.byte	0x00, 0xf4, 0x21, 0x00


	//----- nvinfo : EIATTR_KPARAM_INFO
	.align		4
.L_17:
        /*0048*/ 	.byte	0x04, 0x17
        /*004a*/ 	.short	(.L_19 - .L_18)
.L_18:
        /*004c*/ 	.word	0x00000000
        /*0050*/ 	.short	0x0000
        /*0052*/ 	.short	0x0000
        /*0054*/ 	.byte	0x00, 0xf4, 0x21, 0x00


	//----- nvinfo : EIATTR_SPARSE_MMA_MASK
	.align		4
.L_19:
        /*0058*/ 	.byte	0x03, 0x50
        /*005a*/ 	.short	0x0000


	//----- nvinfo : EIATTR_MAXREG_COUNT
	.align		4
        /*005c*/ 	.byte	0x03, 0x1b
        /*005e*/ 	.short	0x00ff


	//----- nvinfo : EIATTR_EXIT_INSTR_OFFSETS
	.align		4
        /*0060*/ 	.byte	0x04, 0x1c
        /*0062*/ 	.short	(.L_21 - .L_20)


	//   ....[0]....
.L_20:
        /*0064*/ 	.word	0x00000430


	//----- nvinfo : EIATTR_REQNTID
	.align		4
.L_21:
        /*0068*/ 	.byte	0x04, 0x10
        /*006a*/ 	.short	(.L_23 - .L_22)
.L_22:
        /*006c*/ 	.word	0x00000080
        /*0070*/ 	.word	0x00000001
        /*0074*/ 	.word	0x00000001


	//----- nvinfo : EIATTR_CBANK_PARAM_SIZE
	.align		4
.L_23:
        /*0078*/ 	.byte	0x03, 0x19
        /*007a*/ 	.short	0x0024


	//----- nvinfo : EIATTR_PARAM_CBANK
	.align		4
        /*007c*/ 	.byte	0x04, 0x0a
        /*007e*/ 	.short	(.L_25 - .L_24)
	.align		4
.L_24:
        /*0080*/ 	.word	index@(.nv.constant0.triton_poi_fused_cat_18)
        /*0084*/ 	.short	0x0210
        /*0086*/ 	.short	0x0024


	//----- nvinfo : EIATTR_SW_WAR
	.align		4
.L_25:
        /*0088*/ 	.byte	0x04, 0x36
        /*008a*/ 	.short	(.L_27 - .L_26)
.L_26:
        /*008c*/ 	.word	0x00000008
.L_27:


//--------------------- .nv.callgraph             --------------------------
	.section	.nv.callgraph,"",@"SHT_CUDA_CALLGRAPH"
	.align	4
	.sectionentsize	8
	.align		4
        /*0000*/ 	.word	0x00000000
	.align		4
        /*0004*/ 	.word	0xffffffff
	.align		4
        /*0008*/ 	.word	0x00000000
	.align		4
        /*000c*/ 	.word	0xfffffffe
	.align		4
        /*0010*/ 	.word	0x00000000
	.align		4
        /*0014*/ 	.word	0xfffffffd
	.align		4
        /*0018*/ 	.word	0x00000000
	.align		4
        /*001c*/ 	.word	0xfffffffc


//--------------------- .text.triton_poi_fused_cat_18 --------------------------
	.section	.text.triton_poi_fused_cat_18,"ax",@progbits
	.align	128
        .global         triton_poi_fused_cat_18
        .type           triton_poi_fused_cat_18,@function
        .size           triton_poi_fused_cat_18,(.L_x_1 - triton_poi_fused_cat_18)
        .other          triton_poi_fused_cat_18,@"STO_CUDA_ENTRY STV_DEFAULT"
triton_poi_fused_cat_18:
.text.triton_poi_fused_cat_18:
[----:B------:R-:W-:Y:S01]  /*0000*/  LDC R1, c[0x0][0x28] ;  /* 0x00000a00ff017b82 */ /* 0x000fe20000000800 */
[----:B------:R-:W1:Y:S07]  /*0010*/  S2R R0, SR_TID.X ;  /* 0x0000000000007919 */ /* 0x000e6e0000002100 */
[----:B------:R-:W2:Y:S01]  /*0020*/  LDC.64 R4, c[0x0][0x210] ;  /* 0x00008400ff047b82 */ /* 0x000ea20000000a00 */
[----:B------:R-:W-:Y:S01]  /*0030*/  ULDC.64 UR6, c[0x0][0x220] ;  /* 0x0000880000067ab9 */ /* 0x000fe20000000a00 */
[----:B------:R-:W-:Y:S01]  /*0040*/  ULDC.64 UR4, c[0x0][0x208] ;  /* 0x0000820000047ab9 */ /* 0x000fe20000000a00 */
[----:B------:R-:W3:Y:S01]  /*0050*/  S2R R3, SR_CTAID.X ;  /* 0x0000000000037919 */ /* 0x000ee20000002500 */
[----:B-1----:R-:W-:-:S05]  /*0060*/  IMAD.SHL.U32 R0, R0, 0x4, RZ ;  /* 0x0000000400007824 */ /* 0x002fca00078e00ff */
[----:B------:R-:W-:-:S05]  /*0070*/  LOP3.LUT R0, R0, 0x1fc, RZ, 0xc0, !PT ;  /* 0x000001fc00007812 */ /* 0x000fca00078ec0ff */
[----:B---3--:R-:W-:-:S05]  /*0080*/  IMAD R0, R3, 0x200, R0 ;  /* 0x0000020003007824 */ /* 0x008fca00078e0200 */
[----:B------:R-:W-:-:S04]  /*0090*/  SHF.R.S32.HI R3, RZ, 0x1f, R0 ;  /* 0x0000001fff037819 */ /* 0x000fc80000011400 */
[CC--:B------:R-:W-:Y:S02]  /*00a0*/  LEA.HI R6, R3.reuse, R0.reuse, RZ, 0x6 ;  /* 0x0000000003067211 */ /* 0x0c0fe400078f30ff */
[----:B------:R-:W-:Y:S02]  /*00b0*/  LEA.HI R9, R3, R0, RZ, 0xe ;  /* 0x0000000003097211 */ /* 0x000fe400078f70ff */
[--C-:B------:R-:W-:Y:S01]  /*00c0*/  SHF.R.S32.HI R7, RZ, 0x6, R6.reuse ;  /* 0x00000006ff077819 */ /* 0x100fe20000011406 */
[----:B------:R-:W1:Y:S01]  /*00d0*/  LDC.64 R2, c[0x0][0x218] ;  /* 0x00008600ff027b82 */ /* 0x000e620000000a00 */
[----:B------:R-:W-:Y:S02]  /*00e0*/  SHF.R.S32.HI R8, RZ, 0x1f, R6 ;  /* 0x0000001fff087819 */ /* 0x000fe40000011406 */
[----:B------:R-:W-:Y:S02]  /*00f0*/  SHF.R.S32.HI R10, RZ, 0xe, R9 ;  /* 0x0000000eff0a7819 */ /* 0x000fe40000011409 */
[----:B------:R-:W-:-:S02]  /*0100*/  LEA.HI R8, R8, R7, RZ, 0x8 ;  /* 0x0000000708087211 */ /* 0x000fc400078f40ff */
[----:B------:R-:W-:Y:S01]  /*0110*/  LOP3.LUT R9, R9, 0xffffc000, RZ, 0xc0, !PT ;  /* 0xffffc00009097812 */ /* 0x000fe200078ec0ff */
[----:B------:R-:W-:Y:S01]  /*0120*/  IMAD.SHL.U32 R10, R10, 0x2000, RZ ;  /* 0x000020000a0a7824 */ /* 0x000fe200078e00ff */
[----:B------:R-:W-:Y:S02]  /*0130*/  LOP3.LUT R8, R8, 0xffffff00, RZ, 0xc0, !PT ;  /* 0xffffff0008087812 */ /* 0x000fe400078ec0ff */
[----:B------:R-:W-:Y:S02]  /*0140*/  LOP3.LUT R11, R6, 0xffffffc0, RZ, 0xc0, !PT ;  /* 0xffffffc0060b7812 */ /* 0x000fe400078ec0ff */
[----:B------:R-:W-:Y:S01]  /*0150*/  IADD3 R9, R10, R0, -R9 ;  /* 0x000000000a097210 */ /* 0x000fe20007ffe809 */
[----:B------:R-:W-:Y:S01]  /*0160*/  IMAD.IADD R13, R7, 0x1, -R8 ;  /* 0x00000001070d7824 */ /* 0x000fe200078e0a08 */
[----:B------:R-:W-:Y:S01]  /*0170*/  SHF.R.S32.HI R15, RZ, 0x1f, R10 ;  /* 0x0000001fff0f7819 */ /* 0x000fe2000001140a */
[----:B------:R-:W-:Y:S01]  /*0180*/  IMAD.IADD R11, R0, 0x1, -R11 ;  /* 0x00000001000b7824 */ /* 0x000fe200078e0a0b */
[----:B------:R-:W-:Y:S01]  /*0190*/  CS2R R6, SRZ ;  /* 0x0000000000067805 */ /* 0x000fe2000001ff00 */
[----:B--2---:R-:W-:Y:S01]  /*01a0*/  IMAD.WIDE R8, R9, 0x4, R4 ;  /* 0x0000000409087825 */ /* 0x004fe200078e0204 */
[----:B------:R-:W-:-:S03]  /*01b0*/  ISETP.GE.AND P0, PT, R13, 0x80, PT ;  /* 0x000000800d00780c */ /* 0x000fc60003f06270 */
[----:B------:R-:W-:-:S05]  /*01c0*/  IMAD.SHL.U32 R5, R13, 0x40, RZ ;  /* 0x000000400d057824 */ /* 0x000fca00078e00ff */
[----:B------:R-:W-:Y:S02]  /*01d0*/  IADD3 R20, P1, P2, R5, R11, R10 ;  /* 0x0000000b05147210 */ /* 0x000fe40007a3e00a */
[----:B------:R-:W-:Y:S02]  /*01e0*/  SHF.R.S32.HI R11, RZ, 0x1f, R11 ;  /* 0x0000001fff0b7819 */ /* 0x000fe4000001140b */
[----:B------:R-:W-:Y:S02]  /*01f0*/  SHF.R.S32.HI R10, RZ, 0x1f, R5 ;  /* 0x0000001fff0a7819 */ /* 0x000fe40000011405 */
[----:B------:R-:W-:Y:S02]  /*0200*/  CS2R R4, SRZ ;  /* 0x0000000000047805 */ /* 0x000fe4000001ff00 */
[----:B------:R-:W-:Y:S02]  /*0210*/  CS2R R16, SRZ ;  /* 0x0000000000107805 */ /* 0x000fe4000001ff00 */
[----:B------:R-:W-:-:S02]  /*0220*/  IADD3.X R11, R10, R11, R15, P1, P2 ;  /* 0x0000000b0a0b7210 */ /* 0x000fc40000fe440f */
[----:B------:R-:W-:Y:S02]  /*0230*/  CS2R R18, SRZ ;  /* 0x0000000000127805 */ /* 0x000fe4000001ff00 */
[C---:B------:R-:W-:Y:S01]  /*0240*/  ISETP.GT.AND P1, PT, R13.reuse, 0x7f, PT ;  /* 0x0000007f0d00780c */ /* 0x040fe20003f24270 */
[----:B-1----:R-:W-:Y:S01]  /*0250*/  IMAD.WIDE R12, R13, 0x4, R2 ;  /* 0x000000040d0c7825 */ /* 0x002fe200078e0202 */
[C---:B------:R-:W-:Y:S01]  /*0260*/  LEA R14, P2, R20.reuse, UR6, 0x2 ;  /* 0x00000006140e7c11 */ /* 0x040fe2000f8410ff */
[----:B------:R1:W2:Y:S01]  /*0270*/  @!P0 LDG.E.128 R4, desc[UR4][R8.64] ;  /* 0x0000000408048981 */ /* 0x0002a2000c1e1d00 */
[----:B------:R-:W3:Y:S02]  /*0280*/  LDC.64 R2, c[0x0][0x228] ;  /* 0x00008a00ff027b82 */ /* 0x000ee40000000a00 */
[----:B------:R-:W-:Y:S01]  /*0290*/  LEA.HI.X R15, R20, UR7, R11, 0x2, P2 ;  /* 0x00000007140f7c11 */ /* 0x000fe200090f140b */
[----:B------:R-:W4:Y:S01]  /*02a0*/  @!P0 LDG.E.EL R16, desc[UR4][R12.64] ;  /* 0x000000040c108981 */ /* 0x000f22000c2e1900 */
[----:B------:R-:W-:-:S03]  /*02b0*/  CS2R R10, SRZ ;  /* 0x00000000000a7805 */ /* 0x000fc6000001ff00 */
[----:B------:R-:W5:Y:S01]  /*02c0*/  @!P0 LDG.E.EL R17, desc[UR4][R12.64] ;  /* 0x000000040c118981 */ /* 0x000f62000c2e1900 */
[----:B-1----:R-:W-:-:S03]  /*02d0*/  CS2R R8, SRZ ;  /* 0x0000000000087805 */ /* 0x002fc6000001ff00 */
[----:B------:R-:W5:Y:S04]  /*02e0*/  @!P0 LDG.E.EL R18, desc[UR4][R12.64] ;  /* 0x000000040c128981 */ /* 0x000f68000c2e1900 */
[----:B------:R5:W5:Y:S04]  /*02f0*/  @!P0 LDG.E.EL R19, desc[UR4][R12.64] ;  /* 0x000000040c138981 */ /* 0x000b68000c2e1900 */
[----:B------:R-:W5:Y:S01]  /*0300*/  @P1 LDG.E.128 R8, desc[UR4][R14.64+-0x8000] ;  /* 0xff8000040e081981 */ /* 0x000f62000c1e1d00 */
[----:B---3--:R-:W-:Y:S01]  /*0310*/  IMAD.WIDE R2, R0, 0x4, R2 ;  /* 0x0000000400027825 */ /* 0x008fe200078e0202 */
[----:B--2---:R-:W-:-:S02]  /*0320*/  SEL R20, R7, RZ, !P0 ;  /* 0x000000ff07147207 */ /* 0x004fc40004000000 */
[----:B------:R-:W-:Y:S02]  /*0330*/  SEL R4, R4, RZ, !P0 ;  /* 0x000000ff04047207 */ /* 0x000fe40004000000 */
[----:B----4-:R-:W-:Y:S02]  /*0340*/  SEL R7, R16, RZ, !P0 ;  /* 0x000000ff10077207 */ /* 0x010fe40004000000 */
[----:B------:R-:W-:Y:S02]  /*0350*/  SEL R5, R5, RZ, !P0 ;  /* 0x000000ff05057207 */ /* 0x000fe40004000000 */
[----:B------:R-:W-:Y:S01]  /*0360*/  SEL R6, R6, RZ, !P0 ;  /* 0x000000ff06067207 */ /* 0x000fe20004000000 */
[----:B------:R-:W-:Y:S01]  /*0370*/  FADD R4, R4, R7 ;  /* 0x0000000704047221 */ /* 0x000fe20000000000 */
[----:B-----5:R-:W-:Y:S02]  /*0380*/  SEL R12, R17, RZ, !P0 ;  /* 0x000000ff110c7207 */ /* 0x020fe40004000000 */
[----:B------:R-:W-:-:S03]  /*0390*/  SEL R13, R18, RZ, !P0 ;  /* 0x000000ff120d7207 */ /* 0x000fc60004000000 */
[----:B------:R-:W-:Y:S01]  /*03a0*/  FADD R5, R5, R12 ;  /* 0x0000000c05057221 */ /* 0x000fe20000000000 */
[----:B------:R-:W-:Y:S01]  /*03b0*/  SEL R19, R19, RZ, !P0 ;  /* 0x000000ff13137207 */ /* 0x000fe20004000000 */
[----:B------:R-:W-:Y:S01]  /*03c0*/  FADD R6, R6, R13 ;  /* 0x0000000d06067221 */ /* 0x000fe20000000000 */
[----:B------:R-:W-:-:S03]  /*03d0*/  @P0 SEL R4, R8, RZ, P1 ;  /* 0x000000ff08040207 */ /* 0x000fc60000800000 */
[----:B------:R-:W-:Y:S01]  /*03e0*/  FADD R7, R20, R19 ;  /* 0x0000001314077221 */ /* 0x000fe20000000000 */
[----:B------:R-:W-:Y:S02]  /*03f0*/  @P0 SEL R5, R9, RZ, P1 ;  /* 0x000000ff09050207 */ /* 0x000fe40000800000 */
[----:B------:R-:W-:Y:S02]  /*0400*/  @P0 SEL R6, R10, RZ, P1 ;  /* 0x000000ff0a060207 */ /* 0x000fe40000800000 */
[----:B------:R-:W-:-:S05]  /*0410*/  @P0 SEL R7, R11, RZ, P1 ;  /* 0x000000ff0b070207 */ /* 0x000fca0000800000 */
[----:B------:R-:W-:Y:S01]  /*0420*/  STG.E.128 desc[UR4][R2.64], R4 ;  /* 0x0000000402007986 */ /* 0x000fe2000c101d04 */
[----:B------:R-:W-:Y:S05]  /*0430*/  EXIT ;  /* 0x000000000000794d */ /* 0x000fea0003800000 */
.L_x_0:
[----:B------:R-:W-:-:S00]  /*0440*/  BRA `(.L_x_0) ;  /* 0xfffffffc00fc7947 */ /* 0x000fc0000383ffff */
[----:B------:R-:W-:-:S00]  /*0450*/  NOP ;  /* 0x0000000000007918 */ /* 0x000fc00000000000 */
        /* <DEDUP_REMOVED lines=10> */
.L_x_1:


//--------------------- .nv.constant0.triton_poi_fused_cat_18 --------------------------
	.section	.nv.constant0.triton_poi_fused_cat_18,"a",@progbits
	.sectionflags	@""
	.align	4
.nv.constant0.triton_poi_fused_cat_18:
	.zero		564
